//
// Generated by NVIDIA NVVM Compiler
//
// Compiler Build ID: CL-36424714
// Cuda compilation tools, release 13.0, V13.0.88
// Based on NVVM 20.0.0
//

.version 9.0
.target sm_100
.address_size 64

	// .globl	_Z14block_matchingPhS_Piiiii
// _ZZ14block_matchingPhS_PiiiiiE8SAD_list has been demoted
// _ZZ14block_matchingPhS_PiiiiiE7mv_list has been demoted

.visible .entry _Z14block_matchingPhS_Piiiii(
	.param .u64 .ptr .align 1 _Z14block_matchingPhS_Piiiii_param_0,
	.param .u64 .ptr .align 1 _Z14block_matchingPhS_Piiiii_param_1,
	.param .u64 .ptr .align 1 _Z14block_matchingPhS_Piiiii_param_2,
	.param .u32 _Z14block_matchingPhS_Piiiii_param_3,
	.param .u32 _Z14block_matchingPhS_Piiiii_param_4,
	.param .u32 _Z14block_matchingPhS_Piiiii_param_5,
	.param .u32 _Z14block_matchingPhS_Piiiii_param_6
)
{
	.reg .pred 	%p<29>;
	.reg .b16 	%rs<113>;
	.reg .b32 	%r<288>;
	.reg .b64 	%rd<16>;
	// demoted variable
	.shared .align 4 .b8 _ZZ14block_matchingPhS_PiiiiiE8SAD_list[400];
	// demoted variable
	.shared .align 4 .b8 _ZZ14block_matchingPhS_PiiiiiE7mv_list[800];
	ld.param.u64 	%rd3, [_Z14block_matchingPhS_Piiiii_param_0];
	ld.param.u64 	%rd4, [_Z14block_matchingPhS_Piiiii_param_1];
	ld.param.u64 	%rd5, [_Z14block_matchingPhS_Piiiii_param_2];
	ld.param.u32 	%r142, [_Z14block_matchingPhS_Piiiii_param_3];
	ld.param.u32 	%r140, [_Z14block_matchingPhS_Piiiii_param_4];
	ld.param.u32 	%r141, [_Z14block_matchingPhS_Piiiii_param_6];
	mov.u32 	%r1, %ctaid.x;
	mov.u32 	%r143, %ntid.x;
	mul.lo.s32 	%r2, %r1, %r143;
	mov.u32 	%r3, %ctaid.y;
	mov.u32 	%r144, %ntid.y;
	mul.lo.s32 	%r4, %r3, %r144;
	mov.u32 	%r5, %tid.x;
	sub.s32 	%r6, %r5, %r141;
	mov.u32 	%r7, %tid.y;
	sub.s32 	%r8, %r7, %r141;
	add.s32 	%r145, %r6, %r2;
	add.s32 	%r146, %r8, %r4;
	or.b32  	%r147, %r145, %r146;
	add.s32 	%r148, %r142, -8;
	setp.gt.s32 	%p4, %r145, %r148;
	setp.lt.s32 	%p5, %r147, 0;
	or.pred  	%p6, %p5, %p4;
	mov.pred 	%p28, -1;
	@%p6 bra 	$L__BB0_2;
	add.s32 	%r149, %r140, -8;
	setp.gt.s32 	%p28, %r146, %r149;
$L__BB0_2:
	selp.b32 	%r228, 999999, 0, %p28;
	selp.b32 	%r151, %r2, %r145, %p28;
	selp.b32 	%r152, %r4, %r146, %p28;
	mad.lo.s32 	%r225, %r152, %r142, %r151;
	mad.lo.s32 	%r226, %r142, %r4, %r2;
	shl.b32 	%r14, %r142, 1;
	cvta.to.global.u64 	%rd1, %rd3;
	cvta.to.global.u64 	%rd2, %rd4;
	mov.b32 	%r227, 0;
	cvt.s64.s32 	%rd10, %r142;
$L__BB0_3:
	cvt.s64.s32 	%rd6, %r225;
	add.s64 	%rd7, %rd1, %rd6;
	ld.global.u8 	%rs1, [%rd7];
	cvt.s64.s32 	%rd8, %r226;
	add.s64 	%rd9, %rd2, %rd8;
	ld.global.u8 	%rs3, [%rd9];
	min.u16 	%rs5, %rs1, %rs3;
	max.u16 	%rs6, %rs1, %rs3;
	sub.s16 	%rs7, %rs6, %rs5;
	cvt.u32.u16 	%r153, %rs7;
	add.s32 	%r154, %r153, %r228;
	ld.global.u8 	%rs8, [%rd7+1];
	ld.global.u8 	%rs10, [%rd9+1];
	min.u16 	%rs12, %rs8, %rs10;
	max.u16 	%rs13, %rs8, %rs10;
	sub.s16 	%rs14, %rs13, %rs12;
	cvt.u32.u16 	%r155, %rs14;
	add.s32 	%r156, %r155, %r154;
	ld.global.u8 	%rs15, [%rd7+2];
	ld.global.u8 	%rs17, [%rd9+2];
	min.u16 	%rs19, %rs15, %rs17;
	max.u16 	%rs20, %rs15, %rs17;
	sub.s16 	%rs21, %rs20, %rs19;
	cvt.u32.u16 	%r157, %rs21;
	add.s32 	%r158, %r157, %r156;
	ld.global.u8 	%rs22, [%rd7+3];
	ld.global.u8 	%rs24, [%rd9+3];
	min.u16 	%rs26, %rs22, %rs24;
	max.u16 	%rs27, %rs22, %rs24;
	sub.s16 	%rs28, %rs27, %rs26;
	cvt.u32.u16 	%r159, %rs28;
	add.s32 	%r160, %r159, %r158;
	ld.global.u8 	%rs29, [%rd7+4];
	ld.global.u8 	%rs31, [%rd9+4];
	min.u16 	%rs33, %rs29, %rs31;
	max.u16 	%rs34, %rs29, %rs31;
	sub.s16 	%rs35, %rs34, %rs33;
	cvt.u32.u16 	%r161, %rs35;
	add.s32 	%r162, %r161, %r160;
	ld.global.u8 	%rs36, [%rd7+5];
	ld.global.u8 	%rs38, [%rd9+5];
	min.u16 	%rs40, %rs36, %rs38;
	max.u16 	%rs41, %rs36, %rs38;
	sub.s16 	%rs42, %rs41, %rs40;
	cvt.u32.u16 	%r163, %rs42;
	add.s32 	%r164, %r163, %r162;
	ld.global.u8 	%rs43, [%rd7+6];
	ld.global.u8 	%rs45, [%rd9+6];
	min.u16 	%rs47, %rs43, %rs45;
	max.u16 	%rs48, %rs43, %rs45;
	sub.s16 	%rs49, %rs48, %rs47;
	cvt.u32.u16 	%r165, %rs49;
	add.s32 	%r166, %r165, %r164;
	ld.global.u8 	%rs50, [%rd7+7];
	ld.global.u8 	%rs52, [%rd9+7];
	min.u16 	%rs54, %rs50, %rs52;
	max.u16 	%rs55, %rs50, %rs52;
	sub.s16 	%rs56, %rs55, %rs54;
	cvt.u32.u16 	%r167, %rs56;
	add.s32 	%r168, %r167, %r166;
	add.s64 	%rd11, %rd7, %rd10;
	ld.global.u8 	%rs57, [%rd11];
	add.s64 	%rd12, %rd9, %rd10;
	ld.global.u8 	%rs59, [%rd12];
	min.u16 	%rs61, %rs57, %rs59;
	max.u16 	%rs62, %rs57, %rs59;
	sub.s16 	%rs63, %rs62, %rs61;
	cvt.u32.u16 	%r169, %rs63;
	add.s32 	%r170, %r169, %r168;
	ld.global.u8 	%rs64, [%rd11+1];
	ld.global.u8 	%rs66, [%rd12+1];
	min.u16 	%rs68, %rs64, %rs66;
	max.u16 	%rs69, %rs64, %rs66;
	sub.s16 	%rs70, %rs69, %rs68;
	cvt.u32.u16 	%r171, %rs70;
	add.s32 	%r172, %r171, %r170;
	ld.global.u8 	%rs71, [%rd11+2];
	ld.global.u8 	%rs73, [%rd12+2];
	min.u16 	%rs75, %rs71, %rs73;
	max.u16 	%rs76, %rs71, %rs73;
	sub.s16 	%rs77, %rs76, %rs75;
	cvt.u32.u16 	%r173, %rs77;
	add.s32 	%r174, %r173, %r172;
	ld.global.u8 	%rs78, [%rd11+3];
	ld.global.u8 	%rs80, [%rd12+3];
	min.u16 	%rs82, %rs78, %rs80;
	max.u16 	%rs83, %rs78, %rs80;
	sub.s16 	%rs84, %rs83, %rs82;
	cvt.u32.u16 	%r175, %rs84;
	add.s32 	%r176, %r175, %r174;
	ld.global.u8 	%rs85, [%rd11+4];
	ld.global.u8 	%rs87, [%rd12+4];
	min.u16 	%rs89, %rs85, %rs87;
	max.u16 	%rs90, %rs85, %rs87;
	sub.s16 	%rs91, %rs90, %rs89;
	cvt.u32.u16 	%r177, %rs91;
	add.s32 	%r178, %r177, %r176;
	ld.global.u8 	%rs92, [%rd11+5];
	ld.global.u8 	%rs94, [%rd12+5];
	min.u16 	%rs96, %rs92, %rs94;
	max.u16 	%rs97, %rs92, %rs94;
	sub.s16 	%rs98, %rs97, %rs96;
	cvt.u32.u16 	%r179, %rs98;
	add.s32 	%r180, %r179, %r178;
	ld.global.u8 	%rs99, [%rd11+6];
	ld.global.u8 	%rs101, [%rd12+6];
	min.u16 	%rs103, %rs99, %rs101;
	max.u16 	%rs104, %rs99, %rs101;
	sub.s16 	%rs105, %rs104, %rs103;
	cvt.u32.u16 	%r181, %rs105;
	add.s32 	%r182, %r181, %r180;
	ld.global.u8 	%rs106, [%rd11+7];
	ld.global.u8 	%rs108, [%rd12+7];
	min.u16 	%rs110, %rs106, %rs108;
	max.u16 	%rs111, %rs106, %rs108;
	sub.s16 	%rs112, %rs111, %rs110;
	cvt.u32.u16 	%r183, %rs112;
	add.s32 	%r228, %r183, %r182;
	add.s32 	%r227, %r227, 2;
	add.s32 	%r226, %r226, %r14;
	add.s32 	%r225, %r225, %r14;
	setp.ne.s32 	%p7, %r227, 8;
	@%p7 bra 	$L__BB0_3;
	mul.lo.s32 	%r184, %r7, %r141;
	shl.b32 	%r185, %r184, 1;
	add.s32 	%r186, %r185, %r5;
	shl.b32 	%r187, %r186, 2;
	mov.u32 	%r188, _ZZ14block_matchingPhS_PiiiiiE8SAD_list;
	add.s32 	%r189, %r188, %r187;
	st.shared.u32 	[%r189], %r228;
	shl.b32 	%r190, %r184, 2;
	shl.b32 	%r191, %r5, 1;
	add.s32 	%r192, %r190, %r191;
	shl.b32 	%r193, %r192, 2;
	mov.u32 	%r194, _ZZ14block_matchingPhS_PiiiiiE7mv_list;
	add.s32 	%r195, %r194, %r193;
	st.shared.u32 	[%r195], %r8;
	st.shared.u32 	[%r195+4], %r6;
	bar.sync 	0;
	or.b32  	%r196, %r5, %r7;
	setp.ne.s32 	%p8, %r196, 0;
	@%p8 bra 	$L__BB0_43;
	mul.lo.s32 	%r198, %r141, %r141;
	shl.b32 	%r23, %r198, 2;
	setp.lt.s32 	%p9, %r23, 2;
	mov.b32 	%r278, -4;
	mov.u32 	%r277, %r278;
	@%p9 bra 	$L__BB0_42;
	ld.shared.u32 	%r236, [_ZZ14block_matchingPhS_PiiiiiE8SAD_list];
	add.s32 	%r201, %r23, -2;
	setp.lt.u32 	%p10, %r201, 7;
	mov.b32 	%r277, -4;
	mov.b32 	%r276, 1;
	mov.u32 	%r278, %r277;
	@%p10 bra 	$L__BB0_26;
	add.s32 	%r206, %r23, -1;
	add.s32 	%r230, %r188, 16;
	add.s32 	%r229, %r194, 36;
	and.b32  	%r209, %r206, -8;
	neg.s32 	%r232, %r209;
	mov.b32 	%r277, -4;
	mov.b32 	%r231, 0;
$L__BB0_8:
	.pragma "nounroll";
	ld.shared.u32 	%r33, [%r230+-12];
	setp.lt.s32 	%p11, %r236, %r33;
	@%p11 bra 	$L__BB0_10;
	ld.shared.u32 	%r278, [%r229+-28];
	ld.shared.u32 	%r277, [%r229+-24];
	mov.u32 	%r236, %r33;
$L__BB0_10:
	ld.shared.u32 	%r39, [%r230+-8];
	setp.lt.s32 	%p12, %r236, %r39;
	@%p12 bra 	$L__BB0_12;
	ld.shared.u32 	%r278, [%r229+-20];
	ld.shared.u32 	%r277, [%r229+-16];
	mov.u32 	%r236, %r39;
$L__BB0_12:
	ld.shared.u32 	%r45, [%r230+-4];
	setp.lt.s32 	%p13, %r236, %r45;
	@%p13 bra 	$L__BB0_14;
	ld.shared.u32 	%r278, [%r229+-12];
	ld.shared.u32 	%r277, [%r229+-8];
	mov.u32 	%r236, %r45;
$L__BB0_14:
	ld.shared.u32 	%r51, [%r230];
	setp.lt.s32 	%p14, %r236, %r51;
	@%p14 bra 	$L__BB0_16;
	ld.shared.u32 	%r278, [%r229+-4];
	ld.shared.u32 	%r277, [%r229];
	mov.u32 	%r236, %r51;
$L__BB0_16:
	ld.shared.u32 	%r57, [%r230+4];
	setp.lt.s32 	%p15, %r236, %r57;
	@%p15 bra 	$L__BB0_18;
	ld.shared.u32 	%r278, [%r229+4];
	ld.shared.u32 	%r277, [%r229+8];
	mov.u32 	%r236, %r57;
$L__BB0_18:
	ld.shared.u32 	%r63, [%r230+8];
	setp.lt.s32 	%p16, %r236, %r63;
	@%p16 bra 	$L__BB0_20;
	ld.shared.u32 	%r278, [%r229+12];
	ld.shared.u32 	%r277, [%r229+16];
	mov.u32 	%r236, %r63;
$L__BB0_20:
	ld.shared.u32 	%r69, [%r230+12];
	setp.lt.s32 	%p17, %r236, %r69;
	@%p17 bra 	$L__BB0_22;
	ld.shared.u32 	%r278, [%r229+20];
	ld.shared.u32 	%r277, [%r229+24];
	mov.u32 	%r236, %r69;
$L__BB0_22:
	ld.shared.u32 	%r75, [%r230+16];
	setp.lt.s32 	%p18, %r236, %r75;
	@%p18 bra 	$L__BB0_24;
	ld.shared.u32 	%r278, [%r229+28];
	ld.shared.u32 	%r277, [%r229+32];
	mov.u32 	%r236, %r75;
$L__BB0_24:
	add.s32 	%r232, %r232, 8;
	add.s32 	%r231, %r231, 8;
	add.s32 	%r230, %r230, 32;
	add.s32 	%r229, %r229, 64;
	setp.ne.s32 	%p19, %r232, 0;
	@%p19 bra 	$L__BB0_8;
	add.s32 	%r276, %r231, 1;
$L__BB0_26:
	and.b32  	%r210, %r23, 4;
	setp.ne.s32 	%p20, %r210, 0;
	@%p20 bra 	$L__BB0_36;
	shl.b32 	%r211, %r276, 2;
	add.s32 	%r90, %r188, %r211;
	ld.shared.u32 	%r91, [%r90];
	setp.lt.s32 	%p21, %r236, %r91;
	shl.b32 	%r213, %r276, 3;
	add.s32 	%r92, %r194, %r213;
	@%p21 bra 	$L__BB0_29;
	ld.shared.u32 	%r278, [%r92];
	ld.shared.u32 	%r277, [%r92+4];
	mov.u32 	%r236, %r91;
$L__BB0_29:
	ld.shared.u32 	%r98, [%r90+4];
	setp.lt.s32 	%p22, %r236, %r98;
	@%p22 bra 	$L__BB0_31;
	ld.shared.u32 	%r278, [%r92+8];
	ld.shared.u32 	%r277, [%r92+12];
	mov.u32 	%r236, %r98;
$L__BB0_31:
	ld.shared.u32 	%r104, [%r90+8];
	setp.lt.s32 	%p23, %r236, %r104;
	@%p23 bra 	$L__BB0_33;
	ld.shared.u32 	%r278, [%r92+16];
	ld.shared.u32 	%r277, [%r92+20];
	mov.u32 	%r236, %r104;
$L__BB0_33:
	ld.shared.u32 	%r110, [%r90+12];
	setp.lt.s32 	%p24, %r236, %r110;
	@%p24 bra 	$L__BB0_35;
	ld.shared.u32 	%r278, [%r92+24];
	ld.shared.u32 	%r277, [%r92+28];
	mov.u32 	%r236, %r110;
$L__BB0_35:
	add.s32 	%r276, %r276, 4;
$L__BB0_36:
	shl.b32 	%r215, %r276, 2;
	add.s32 	%r121, %r188, %r215;
	ld.shared.u32 	%r122, [%r121];
	setp.lt.s32 	%p25, %r236, %r122;
	shl.b32 	%r217, %r276, 3;
	add.s32 	%r123, %r194, %r217;
	@%p25 bra 	$L__BB0_38;
	ld.shared.u32 	%r278, [%r123];
	ld.shared.u32 	%r277, [%r123+4];
	mov.u32 	%r236, %r122;
$L__BB0_38:
	ld.shared.u32 	%r129, [%r121+4];
	setp.lt.s32 	%p26, %r236, %r129;
	@%p26 bra 	$L__BB0_40;
	ld.shared.u32 	%r278, [%r123+8];
	ld.shared.u32 	%r277, [%r123+12];
	mov.u32 	%r236, %r129;
$L__BB0_40:
	ld.shared.u32 	%r219, [%r121+8];
	setp.lt.s32 	%p27, %r236, %r219;
	@%p27 bra 	$L__BB0_42;
	ld.shared.u32 	%r278, [%r123+16];
	ld.shared.u32 	%r277, [%r123+20];
$L__BB0_42:
	mov.u32 	%r220, %nctaid.x;
	mul.lo.s32 	%r221, %r220, %r3;
	shl.b32 	%r222, %r221, 2;
	shl.b32 	%r223, %r1, 2;
	add.s32 	%r224, %r222, %r223;
	cvta.to.global.u64 	%rd13, %rd5;
	mul.wide.u32 	%rd14, %r224, 4;
	add.s64 	%rd15, %rd13, %rd14;
	st.global.u32 	[%rd15], %r4;
	st.global.u32 	[%rd15+4], %r2;
	st.global.u32 	[%rd15+8], %r278;
	st.global.u32 	[%rd15+12], %r277;
$L__BB0_43:
	ret;

}


// ===== COMPILED SASS (sm_100) =====

	.target	sm_100

	.elftype	@"ET_EXEC"


//--------------------- .note.nv.tkinfo           --------------------------
	.section	.note.nv.tkinfo,"",@"SHT_NOTE"
	.sectionflags	@"SHF_NOTE_NV_TKINFO"
	.tkinfo
        /*0018*/ 	.word	0x00000002
        /*0030*/ 	.string	""
        /*0030*/ 	.string	"ptxas"
        /*0030*/ 	.string	"Cuda compilation tools, release 13.0, V13.0.88"
        /*0030*/ 	.string	"Build cuda_13.0.r13.0/compiler.36424714_0"
        /*0030*/ 	.string	"-arch sm_100 -m 64 "



//--------------------- .note.nv.cuinfo           --------------------------
	.section	.note.nv.cuinfo,"",@"SHT_NOTE"
	.sectionflags	@"SHF_NOTE_NV_CUINFO"
        /*0018*/ 	.short	0x0002
        /*001a*/ 	.short	0x0064
        /*001c*/ 	.short	0x0082
	.zero		2


//--------------------- .nv.info                  --------------------------
	.section	.nv.info,"",@"SHT_CUDA_INFO"
	.align	4


	//----- nvinfo : EIATTR_REGCOUNT
	.align		4
        /*0000*/ 	.byte	0x04, 0x2f
        /*0002*/ 	.short	(.L_1 - .L_0)
	.align		4
.L_0:
        /*0004*/ 	.word	index@(_Z14block_matchingPhS_Piiiii)
        /*0008*/ 	.word	0x00000028


	//----- nvinfo : EIATTR_FRAME_SIZE
	.align		4
.L_1:
        /*000c*/ 	.byte	0x04, 0x11
        /*000e*/ 	.short	(.L_3 - .L_2)
	.align		4
.L_2:
        /*0010*/ 	.word	index@(_Z14block_matchingPhS_Piiiii)
        /*0014*/ 	.word	0x00000000


	//----- nvinfo : EIATTR_MIN_STACK_SIZE
	.align		4
.L_3:
        /*0018*/ 	.byte	0x04, 0x12
        /*001a*/ 	.short	(.L_5 - .L_4)
	.align		4
.L_4:
        /*001c*/ 	.word	index@(_Z14block_matchingPhS_Piiiii)
        /*0020*/ 	.word	0x00000000
.L_5:


//--------------------- .nv.compat                --------------------------
	.section	.nv.compat,"",@"SHT_CUDA_COMPAT_INFO"
	.align	4
        /*0000*/ 	.byte	0x02, 0x09, 0x00, 0x00, 0x02, 0x02, 0x01, 0x00, 0x02, 0x05, 0x05, 0x00, 0x03, 0x07, 0x01, 0x01
        /*0010*/ 	.byte	0x02, 0x03, 0x00, 0x00, 0x02, 0x06, 0x01, 0x00, 0x04, 0x0b, 0x08, 0x00, 0x09, 0x00, 0x00, 0x00
        /*0020*/ 	.byte	0x00, 0x00, 0x00, 0x00


//--------------------- .nv.info._Z14block_matchingPhS_Piiiii --------------------------
	.section	.nv.info._Z14block_matchingPhS_Piiiii,"",@"SHT_CUDA_INFO"
	.sectionflags	@""
	.align	4


	//----- nvinfo : EIATTR_CUDA_API_VERSION
	.align		4
        /*0000*/ 	.byte	0x04, 0x37
        /*0002*/ 	.short	(.L_7 - .L_6)
.L_6:
        /*0004*/ 	.word	0x00000082


	//----- nvinfo : EIATTR_KPARAM_INFO
	.align		4
.L_7:
        /*0008*/ 	.byte	0x04, 0x17
        /*000a*/ 	.short	(.L_9 - .L_8)
.L_8:
        /*000c*/ 	.word	0x00000000
        /*0010*/ 	.short	0x0006
        /*0012*/ 	.short	0x0024
        /*0014*/ 	.byte	0x00, 0xf0, 0x11, 0x00


	//----- nvinfo : EIATTR_KPARAM_INFO
	.align		4
.L_9:
        /*0018*/ 	.byte	0x04, 0x17
        /*001a*/ 	.short	(.L_11 - .L_10)
.L_10:
        /*001c*/ 	.word	0x00000000
        /*0020*/ 	.short	0x0005
        /*0022*/ 	.short	0x0020
        /*0024*/ 	.byte	0x00, 0xf0, 0x11, 0x00


	//----- nvinfo : EIATTR_KPARAM_INFO
	.align		4
.L_11:
        /*0028*/ 	.byte	0x04, 0x17
        /*002a*/ 	.short	(.L_13 - .L_12)
.L_12:
        /*002c*/ 	.word	0x00000000
        /*0030*/ 	.short	0x0004
        /*0032*/ 	.short	0x001c
        /*0034*/ 	.byte	0x00, 0xf0, 0x11, 0x00


	//----- nvinfo : EIATTR_KPARAM_INFO
	.align		4
.L_13:
        /*0038*/ 	.byte	0x04, 0x17
        /*003a*/ 	.short	(.L_15 - .L_14)
.L_14:
        /*003c*/ 	.word	0x00000000
        /*0040*/ 	.short	0x0003
        /*0042*/ 	.short	0x0018
        /*0044*/ 	.byte	0x00, 0xf0, 0x11, 0x00


	//----- nvinfo : EIATTR_KPARAM_INFO
	.align		4
.L_15:
        /*0048*/ 	.byte	0x04, 0x17
        /*004a*/ 	.short	(.L_17 - .L_16)
.L_16:
        /*004c*/ 	.word	0x00000000
        /*0050*/ 	.short	0x0002
        /*0052*/ 	.short	0x0010
        /*0054*/ 	.byte	0x00, 0xf5, 0x21, 0x00


	//----- nvinfo : EIATTR_KPARAM_INFO
	.align		4
.L_17:
        /*0058*/ 	.byte	0x04, 0x17
        /*005a*/ 	.short	(.L_19 - .L_18)
.L_18:
        /*005c*/ 	.word	0x00000000
        /*0060*/ 	.short	0x0001
        /*0062*/ 	.short	0x0008
        /*0064*/ 	.byte	0x00, 0xf5, 0x21, 0x00


	//----- nvinfo : EIATTR_KPARAM_INFO
	.align		4
.L_19:
        /*0068*/ 	.byte	0x04, 0x17
        /*006a*/ 	.short	(.L_21 - .L_20)
.L_20:
        /*006c*/ 	.word	0x00000000
        /*0070*/ 	.short	0x0000
        /*0072*/ 	.short	0x0000
        /*0074*/ 	.byte	0x00, 0xf5, 0x21, 0x00


	//----- nvinfo : EIATTR_SPARSE_MMA_MASK
	.align		4
.L_21:
        /*0078*/ 	.byte	0x03, 0x50
        /*007a*/ 	.short	0x0000


	//----- nvinfo : EIATTR_MAXREG_COUNT
	.align		4
        /*007c*/ 	.byte	0x03, 0x1b
        /*007e*/ 	.short	0x00ff


	//----- nvinfo : EIATTR_NUM_BARRIERS
	.align		4
        /*0080*/ 	.byte	0x02, 0x4c
        /*0082*/ 	.byte	0x01
	.zero		1


	//----- nvinfo : EIATTR_MERCURY_ISA_VERSION
	.align		4
        /*0084*/ 	.byte	0x03, 0x5f
        /*0086*/ 	.short	0x0101


	//----- nvinfo : EIATTR_UNUSED_LOAD_BYTE_OFFSET
	.align		4
        /*0088*/ 	.byte	0x04, 0x44
        /*008a*/ 	.short	(.L_23 - .L_22)


	//   ....[0]....
.L_22:
        /*008c*/ 	.word	0x00000e70
        /*0090*/ 	.word	0x0000fff0


	//----- nvinfo : EIATTR_VRC_CTA_INIT_COUNT
	.align		4
.L_23:
        /*0094*/ 	.byte	0x02, 0x4a
	.zero		1
	.zero		1


	//----- nvinfo : EIATTR_EXIT_INSTR_OFFSETS
	.align		4
        /*0098*/ 	.byte	0x04, 0x1c
        /*009a*/ 	.short	(.L_25 - .L_24)


	//   ....[0]....
.L_24:
        /*009c*/ 	.word	0x00000d20


	//   ....[1]....
        /*00a0*/ 	.word	0x000013c0


	//----- nvinfo : EIATTR_CBANK_PARAM_SIZE
	.align		4
.L_25:
        /*00a4*/ 	.byte	0x03, 0x19
        /*00a6*/ 	.short	0x0028


	//----- nvinfo : EIATTR_PARAM_CBANK
	.align		4
        /*00a8*/ 	.byte	0x04, 0x0a
        /*00aa*/ 	.short	(.L_27 - .L_26)
	.align		4
.L_26:
        /*00ac*/ 	.word	index@(.nv.constant0._Z14block_matchingPhS_Piiiii)
        /*00b0*/ 	.short	0x0380
        /*00b2*/ 	.short	0x0028


	//----- nvinfo : EIATTR_SW_WAR
	.align		4
.L_27:
        /*00b4*/ 	.byte	0x04, 0x36
        /*00b6*/ 	.short	(.L_29 - .L_28)
.L_28:
        /*00b8*/ 	.word	0x00000008
.L_29:


//--------------------- .nv.callgraph             --------------------------
	.section	.nv.callgraph,"",@"SHT_CUDA_CALLGRAPH"
	.align	4
	.sectionentsize	8
	.align		4
        /*0000*/ 	.word	0x00000000
	.align		4
        /*0004*/ 	.word	0xffffffff
	.align		4
        /*0008*/ 	.word	0x00000000
	.align		4
        /*000c*/ 	.word	0xfffffffe
	.align		4
        /*0010*/ 	.word	0x00000000
	.align		4
        /*0014*/ 	.word	0xfffffffd
	.align		4
        /*0018*/ 	.word	0x00000000
	.align		4
        /*001c*/ 	.word	0xfffffffc


//--------------------- .text._Z14block_matchingPhS_Piiiii --------------------------
	.section	.text._Z14block_matchingPhS_Piiiii,"ax",@progbits
	.align	128
        .global         _Z14block_matchingPhS_Piiiii
        .type           _Z14block_matchingPhS_Piiiii,@function
        .size           _Z14block_matchingPhS_Piiiii,(.L_x_6 - _Z14block_matchingPhS_Piiiii)
        .other          _Z14block_matchingPhS_Piiiii,@"STO_CUDA_ENTRY STV_DEFAULT"
_Z14block_matchingPhS_Piiiii:
.text._Z14block_matchingPhS_Piiiii:
[----:B------:R-:W-:Y:S01]  /*0000*/  LDC R1, c[0x0][0x37c] ;  /* 0x0000df00ff017b82 */ /* 0x000fe20000000800 */
[----:B------:R-:W0:Y:S07]  /*0010*/  S2R R24, SR_TID.X ;  /* 0x0000000000187919 */ /* 0x000e2e0000002100 */
[----:B------:R-:W1:Y:S01]  /*0020*/  S2UR UR11, SR_CTAID.X ;  /* 0x00000000000b79c3 */ /* 0x000e620000002500 */
[----:B------:R-:W0:Y:S01]  /*0030*/  LDCU UR8, c[0x0][0x3a4] ;  /* 0x00007480ff0877ac */ /* 0x000e220008000800 */
[----:B------:R-:W2:Y:S01]  /*0040*/  S2R R21, SR_CTAID.Y ;  /* 0x0000000000157919 */ /* 0x000ea20000002600 */
[----:B------:R-:W3:Y:S01]  /*0050*/  LDCU.64 UR12, c[0x0][0x358] ;  /* 0x00006b00ff0c77ac */ /* 0x000ee20008000a00 */
[----:B------:R-:W4:Y:S04]  /*0060*/  S2R R19, SR_TID.Y ;  /* 0x0000000000137919 */ /* 0x000f280000002200 */
[----:B------:R-:W1:Y:S01]  /*0070*/  LDC R25, c[0x0][0x360] ;  /* 0x0000d800ff197b82 */ /* 0x000e620000000800 */
[----:B------:R-:W2:Y:S07]  /*0080*/  LDCU UR4, c[0x0][0x364] ;  /* 0x00006c80ff0477ac */ /* 0x000eae0008000800 */
[----:B------:R-:W5:Y:S01]  /*0090*/  LDC R13, c[0x0][0x398] ;  /* 0x0000e600ff0d7b82 */ /* 0x000f620000000800 */
[----:B0-----:R-:W-:-:S02]  /*00a0*/  VIADD R7, R24, -UR8 ;  /* 0x8000000818077c36 */ /* 0x001fc40008000000 */
[----:B-1----:R-:W-:Y:S02]  /*00b0*/  IMAD R25, R25, UR11, RZ ;  /* 0x0000000b19197c24 */ /* 0x002fe4000f8e02ff */
[----:B--2---:R-:W-:Y:S01]  /*00c0*/  IMAD R23, R21, UR4, RZ ;  /* 0x0000000415177c24 */ /* 0x004fe2000f8e02ff */
[----:B------:R-:W-:Y:S01]  /*00d0*/  UMOV UR4, URZ ;  /* 0x000000ff00047c82 */ /* 0x000fe20008000000 */
[----:B------:R-:W-:Y:S02]  /*00e0*/  IMAD.IADD R0, R25, 0x1, R7 ;  /* 0x0000000119007824 */ /* 0x000fe400078e0207 */
[----:B----4-:R-:W-:Y:S01]  /*00f0*/  VIADD R6, R19, -UR8 ;  /* 0x8000000813067c36 */ /* 0x010fe20008000000 */
[----:B-----5:R-:W-:Y:S01]  /*0100*/  SHF.R.S32.HI R15, RZ, 0x1f, R13 ;  /* 0x0000001fff0f7819 */ /* 0x020fe2000001140d */
[----:B------:R-:W-:Y:S02]  /*0110*/  VIADD R3, R13, 0xfffffff8 ;  /* 0xfffffff80d037836 */ /* 0x000fe40000000000 */
[----:B------:R-:W-:-:S02]  /*0120*/  IMAD.IADD R2, R23, 0x1, R6 ;  /* 0x0000000117027824 */ /* 0x000fc400078e0206 */
[----:B------:R-:W-:Y:S01]  /*0130*/  IMAD R26, R23, R13, R25 ;  /* 0x0000000d171a7224 */ /* 0x000fe200078e0219 */
[C---:B------:R-:W-:Y:S02]  /*0140*/  ISETP.GT.AND P0, PT, R0.reuse, R3, PT ;  /* 0x000000030000720c */ /* 0x040fe40003f04270 */
[----:B------:R-:W-:-:S04]  /*0150*/  LOP3.LUT R3, R0, R2, RZ, 0xfc, !PT ;  /* 0x0000000200037212 */ /* 0x000fc800078efcff */
[----:B------:R-:W-:-:S13]  /*0160*/  ISETP.LT.OR P0, PT, R3, RZ, P0 ;  /* 0x000000ff0300720c */ /* 0x000fda0000701670 */
[----:B------:R-:W0:Y:S02]  /*0170*/  @!P0 LDC R3, c[0x0][0x39c] ;  /* 0x0000e700ff038b82 */ /* 0x000e240000000800 */
[----:B0-----:R-:W-:-:S05]  /*0180*/  @!P0 VIADD R3, R3, 0xfffffff8 ;  /* 0xfffffff803038836 */ /* 0x001fca0000000000 */
[----:B------:R-:W-:-:S04]  /*0190*/  ISETP.GT.OR P0, PT, R2, R3, P0 ;  /* 0x000000030200720c */ /* 0x000fc80000704670 */
[----:B------:R-:W-:Y:S02]  /*01a0*/  SEL R0, R25, R0, P0 ;  /* 0x0000000019007207 */ /* 0x000fe40000000000 */
[----:B------:R-:W-:Y:S02]  /*01b0*/  SEL R2, R23, R2, P0 ;  /* 0x0000000217027207 */ /* 0x000fe40000000000 */
[----:B------:R-:W-:-:S03]  /*01c0*/  SEL R3, RZ, 0xf423f, !P0 ;  /* 0x000f423fff037807 */ /* 0x000fc60004000000 */
[----:B---3--:R-:W-:-:S07]  /*01d0*/  IMAD R28, R2, R13, R0 ;  /* 0x0000000d021c7224 */ /* 0x008fce00078e0200 */
.L_x_0:
[----:B------:R-:W0:Y:S08]  /*01e0*/  LDC.64 R36, c[0x0][0x380] ;  /* 0x0000e000ff247b82 */ /* 0x000e300000000a00 */
[----:B------:R-:W1:Y:S01]  /*01f0*/  LDC.64 R34, c[0x0][0x388] ;  /* 0x0000e200ff227b82 */ /* 0x000e620000000a00 */
[----:B0-----:R-:W-:-:S04]  /*0200*/  IADD3 R36, P0, PT, R28, R36, RZ ;  /* 0x000000241c247210 */ /* 0x001fc80007f1e0ff */
[----:B------:R-:W-:Y:S02]  /*0210*/  LEA.HI.X.SX32 R37, R28, R37, 0x1, P0 ;  /* 0x000000251c257211 */ /* 0x000fe400000f0eff */
[----:B-1----:R-:W-:-:S03]  /*0220*/  IADD3 R34, P1, PT, R26, R34, RZ ;  /* 0x000000221a227210 */ /* 0x002fc60007f3e0ff */
[----:B------:R-:W2:Y:S01]  /*0230*/  LDG.E.U8 R0, desc[UR12][R36.64] ;  /* 0x0000000c24007981 */ /* 0x000ea2000c1e1100 */
[----:B------:R-:W-:-:S03]  /*0240*/  LEA.HI.X.SX32 R35, R26, R35, 0x1, P1 ;  /* 0x000000231a237211 */ /* 0x000fc600008f0eff */
[----:B------:R-:W3:Y:S04]  /*0250*/  LDG.E.U8 R4, desc[UR12][R36.64+0x1] ;  /* 0x0000010c24047981 */ /* 0x000ee8000c1e1100 */
[----:B------:R-:W2:Y:S04]  /*0260*/  LDG.E.U8 R2, desc[UR12][R34.64] ;  /* 0x0000000c22027981 */ /* 0x000ea8000c1e1100 */
[----:B------:R-:W3:Y:S01]  /*0270*/  LDG.E.U8 R8, desc[UR12][R34.64+0x1] ;  /* 0x0000010c22087981 */ /* 0x000ee2000c1e1100 */
[CC--:B--2---:R-:W-:Y:S02]  /*0280*/  VIMNMX.U16x2 R5, PT, PT, R0.reuse, R2.reuse, PT ;  /* 0x0000000200057248 */ /* 0x0c4fe40003fe0200 */
[----:B------:R-:W-:-:S02]  /*0290*/  VIMNMX.U16x2 R9, PT, PT, R0, R2, !PT ;  /* 0x0000000200097248 */ /* 0x000fc40007fe0200 */
[----:B------:R-:W2:Y:S04]  /*02a0*/  LDG.E.U8 R0, desc[UR12][R36.64+0x2] ;  /* 0x0000020c24007981 */ /* 0x000ea8000c1e1100 */
[----:B------:R-:W2:Y:S01]  /*02b0*/  LDG.E.U8 R2, desc[UR12][R34.64+0x2] ;  /* 0x0000020c22027981 */ /* 0x000ea2000c1e1100 */
[CC--:B---3--:R-:W-:Y:S02]  /*02c0*/  VIMNMX.U16x2 R10, PT, PT, R4.reuse, R8.reuse, PT ;  /* 0x00000008040a7248 */ /* 0x0c8fe40003fe0200 */
[----:B------:R-:W-:Y:S02]  /*02d0*/  VIMNMX.U16x2 R8, PT, PT, R4, R8, !PT ;  /* 0x0000000804087248 */ /* 0x000fe40007fe0200 */
[----:B------:R-:W-:Y:S01]  /*02e0*/  PRMT R4, R10, 0x7610, R4 ;  /* 0x000076100a047816 */ /* 0x000fe20000000004 */
[----:B------:R-:W-:-:S04]  /*02f0*/  IMAD.MOV R5, RZ, RZ, -R5 ;  /* 0x000000ffff057224 */ /* 0x000fc800078e0a05 */
[--C-:B------:R-:W-:Y:S01]  /*0300*/  IMAD.MOV R10, RZ, RZ, -R4.reuse ;  /* 0x000000ffff0a7224 */ /* 0x100fe200078e0a04 */
[----:B------:R-:W-:Y:S02]  /*0310*/  PRMT R4, R8, 0x7610, R4 ;  /* 0x0000761008047816 */ /* 0x000fe40000000004 */
[----:B------:R-:W-:Y:S02]  /*0320*/  PRMT R8, R5, 0x7710, RZ ;  /* 0x0000771005087816 */ /* 0x000fe400000000ff */
[----:B------:R-:W-:-:S03]  /*0330*/  PRMT R5, R10, 0x7710, RZ ;  /* 0x000077100a057816 */ /* 0x000fc600000000ff */
[----:B------:R-:W-:Y:S02]  /*0340*/  IMAD.IADD R9, R9, 0x1, R8 ;  /* 0x0000000109097824 */ /* 0x000fe400078e0208 */
[----:B------:R-:W-:Y:S01]  /*0350*/  IMAD.IADD R5, R4, 0x1, R5 ;  /* 0x0000000104057824 */ /* 0x000fe200078e0205 */
[----:B------:R-:W3:Y:S04]  /*0360*/  LDG.E.U8 R8, desc[UR12][R34.64+0x3] ;  /* 0x0000030c22087981 */ /* 0x000ee8000c1e1100 */
[----:B------:R-:W3:Y:S01]  /*0370*/  LDG.E.U8 R4, desc[UR12][R36.64+0x3] ;  /* 0x0000030c24047981 */ /* 0x000ee2000c1e1100 */
[----:B------:R-:W-:Y:S02]  /*0380*/  LOP3.LUT R10, R9, 0xffff, RZ, 0xc0, !PT ;  /* 0x0000ffff090a7812 */ /* 0x000fe400078ec0ff */
[----:B------:R-:W-:-:S04]  /*0390*/  LOP3.LUT R5, R5, 0xffff, RZ, 0xc0, !PT ;  /* 0x0000ffff05057812 */ /* 0x000fc800078ec0ff */
[----:B------:R-:W-:Y:S02]  /*03a0*/  IADD3 R5, PT, PT, R5, R10, R3 ;  /* 0x0000000a05057210 */ /* 0x000fe40007ffe003 */
[CC--:B--2---:R-:W-:Y:S02]  /*03b0*/  VIMNMX.U16x2 R3, PT, PT, R0.reuse, R2.reuse, PT ;  /* 0x0000000200037248 */ /* 0x0c4fe40003fe0200 */
[----:B------:R-:W-:Y:S02]  /*03c0*/  VIMNMX.U16x2 R9, PT, PT, R0, R2, !PT ;  /* 0x0000000200097248 */ /* 0x000fe40007fe0200 */
[----:B------:R-:W2:Y:S04]  /*03d0*/  LDG.E.U8 R0, desc[UR12][R36.64+0x4] ;  /* 0x0000040c24007981 */ /* 0x000ea8000c1e1100 */
[----:B------:R-:W2:Y:S01]  /*03e0*/  LDG.E.U8 R2, desc[UR12][R34.64+0x4] ;  /* 0x0000040c22027981 */ /* 0x000ea2000c1e1100 */
[----:B---3--:R-:W-:-:S02]  /*03f0*/  VIMNMX.U16x2 R10, PT, PT, R4, R8, PT ;  /* 0x00000008040a7248 */ /* 0x008fc40003fe0200 */
[----:B------:R-:W-:Y:S02]  /*0400*/  VIMNMX.U16x2 R11, PT, PT, R4, R8, !PT ;  /* 0x00000008040b7248 */ /* 0x000fe40007fe0200 */
[----:B------:R-:W-:Y:S01]  /*0410*/  PRMT R4, R10, 0x7610, R4 ;  /* 0x000076100a047816 */ /* 0x000fe20000000004 */
[----:B------:R-:W-:-:S04]  /*0420*/  IMAD.MOV R8, RZ, RZ, -R3 ;  /* 0x000000ffff087224 */ /* 0x000fc800078e0a03 */
[----:B------:R-:W-:Y:S01]  /*0430*/  IMAD.MOV R10, RZ, RZ, -R4 ;  /* 0x000000ffff0a7224 */ /* 0x000fe200078e0a04 */
[----:B------:R-:W-:Y:S02]  /*0440*/  PRMT R4, R8, 0x7710, RZ ;  /* 0x0000771008047816 */ /* 0x000fe400000000ff */
[----:B------:R-:W-:Y:S02]  /*0450*/  PRMT R3, R11, 0x7610, R3 ;  /* 0x000076100b037816 */ /* 0x000fe40000000003 */
[----:B------:R-:W-:Y:S01]  /*0460*/  PRMT R8, R10, 0x7710, RZ ;  /* 0x000077100a087816 */ /* 0x000fe200000000ff */
[----:B------:R-:W-:Y:S02]  /*0470*/  IMAD.IADD R9, R9, 0x1, R4 ;  /* 0x0000000109097824 */ /* 0x000fe400078e0204 */
[----:B------:R-:W3:Y:S02]  /*0480*/  LDG.E.U8 R4, desc[UR12][R36.64+0x5] ;  /* 0x0000050c24047981 */ /* 0x000ee4000c1e1100 */
[----:B------:R-:W-:-:S02]  /*0490*/  IMAD.IADD R3, R3, 0x1, R8 ;  /* 0x0000000103037824 */ /* 0x000fc400078e0208 */
        /* <DEDUP_REMOVED lines=8> */
[----:B------:R-:W-:-:S02]  /*0520*/  IADD3 R32, P0, PT, R36, R13, RZ ;  /* 0x0000000d24207210 */ /* 0x000fc40007f1e0ff */
[----:B------:R-:W-:-:S03]  /*0530*/  IADD3 R30, P1, PT, R34, R13, RZ ;  /* 0x0000000d221e7210 */ /* 0x000fc60007f3e0ff */
[C---:B------:R-:W-:Y:S02]  /*0540*/  IMAD.X R33, R15.reuse, 0x1, R37, P0 ;  /* 0x000000010f217824 */ /* 0x040fe400000e0625 */
[----:B------:R-:W-:-:S03]  /*0550*/  IMAD.X R31, R15, 0x1, R35, P1 ;  /* 0x000000010f1f7824 */ /* 0x000fc600008e0623 */
[----:B------:R-:W4:Y:S04]  /*0560*/  LDG.E.U8 R12, desc[UR12][R32.64+0x2] ;  /* 0x0000020c200c7981 */ /* 0x000f28000c1e1100 */
[----:B------:R-:W5:Y:S04]  /*0570*/  LDG.E.U8 R18, desc[UR12][R30.64] ;  /* 0x0000000c1e127981 */ /* 0x000f68000c1e1100 */
[----:B------:R-:W4:Y:S04]  /*0580*/  LDG.E.U8 R16, desc[UR12][R30.64+0x1] ;  /* 0x0000010c1e107981 */ /* 0x000f28000c1e1100 */
[----:B------:R-:W5:Y:S04]  /*0590*/  LDG.E.U8 R14, desc[UR12][R30.64+0x2] ;  /* 0x0000020c1e0e7981 */ /* 0x000f68000c1e1100 */
[----:B------:R-:W5:Y:S01]  /*05a0*/  LDG.E.U8 R22, desc[UR12][R30.64+0x7] ;  /* 0x0000070c1e167981 */ /* 0x000f62000c1e1100 */
[----:B---3--:R-:W-:-:S02]  /*05b0*/  VIMNMX.U16x2 R10, PT, PT, R4, R8, PT ;  /* 0x00000008040a7248 */ /* 0x008fc40003fe0200 */
[----:B------:R-:W-:Y:S01]  /*05c0*/  VIMNMX.U16x2 R11, PT, PT, R4, R8, !PT ;  /* 0x00000008040b7248 */ /* 0x000fe20007fe0200 */
[----:B------:R-:W-:Y:S01]  /*05d0*/  IMAD.MOV R8, RZ, RZ, -R3 ;  /* 0x000000ffff087224 */ /* 0x000fe200078e0a03 */
[----:B------:R-:W-:-:S05]  /*05e0*/  PRMT R4, R10, 0x7610, R4 ;  /* 0x000076100a047816 */ /* 0x000fca0000000004 */
[----:B------:R-:W-:Y:S01]  /*05f0*/  IMAD.MOV R10, RZ, RZ, -R4 ;  /* 0x000000ffff0a7224 */ /* 0x000fe200078e0a04 */
[----:B------:R-:W-:Y:S02]  /*0600*/  PRMT R4, R8, 0x7710, RZ ;  /* 0x0000771008047816 */ /* 0x000fe400000000ff */
[----:B------:R-:W-:-:S03]  /*0610*/  PRMT R3, R11, 0x7610, R3 ;  /* 0x000076100b037816 */ /* 0x000fc60000000003 */
[----:B------:R-:W-:Y:S02]  /*0620*/  IMAD.IADD R9, R9, 0x1, R4 ;  /* 0x0000000109097824 */ /* 0x000fe400078e0204 */
[----:B------:R-:W4:Y:S01]  /*0630*/  LDG.E.U8 R4, desc[UR12][R32.64+0x1] ;  /* 0x0000010c20047981 */ /* 0x000f22000c1e1100 */
[CC--:B--2---:R-:W-:Y:S02]  /*0640*/  VIMNMX.U16x2 R17, PT, PT, R0.reuse, R2.reuse, PT ;  /* 0x0000000200117248 */ /* 0x0c4fe40003fe0200 */
[----:B------:R-:W-:Y:S02]  /*0650*/  VIMNMX.U16x2 R11, PT, PT, R0, R2, !PT ;  /* 0x00000002000b7248 */ /* 0x000fe40007fe0200 */
[----:B------:R-:W5:Y:S01]  /*0660*/  LDG.E.U8 R2, desc[UR12][R32.64] ;  /* 0x0000000c20027981 */ /* 0x000f62000c1e1100 */
[----:B------:R-:W-:-:S03]  /*0670*/  PRMT R8, R10, 0x7710, RZ ;  /* 0x000077100a087816 */ /* 0x000fc600000000ff */
[----:B------:R-:W2:Y:S02]  /*0680*/  LDG.E.U8 R10, desc[UR12][R34.64+0x7] ;  /* 0x0000070c220a7981 */ /* 0x000ea4000c1e1100 */
[----:B------:R-:W-:Y:S02]  /*0690*/  IMAD.IADD R3, R3, 0x1, R8 ;  /* 0x0000000103037824 */ /* 0x000fe400078e0208 */
[----:B------:R-:W2:Y:S01]  /*06a0*/  LDG.E.U8 R8, desc[UR12][R36.64+0x7] ;  /* 0x0000070c24087981 */ /* 0x000ea2000c1e1100 */
[----:B------:R-:W-:Y:S02]  /*06b0*/  LOP3.LUT R20, R9, 0xffff, RZ, 0xc0, !PT ;  /* 0x0000ffff09147812 */ /* 0x000fe400078ec0ff */
[----:B------:R-:W-:-:S04]  /*06c0*/  LOP3.LUT R3, R3, 0xffff, RZ, 0xc0, !PT ;  /* 0x0000ffff03037812 */ /* 0x000fc800078ec0ff */
[----:B------:R-:W-:Y:S02]  /*06d0*/  IADD3 R20, PT, PT, R3, R20, R5 ;  /* 0x0000001403147210 */ /* 0x000fe40007ffe005 */
[CC--:B----4-:R-:W-:Y:S02]  /*06e0*/  VIMNMX.U16x2 R3, PT, PT, R4.reuse, R16.reuse, PT ;  /* 0x0000001004037248 */ /* 0x0d0fe40003fe0200 */
[----:B------:R-:W-:Y:S02]  /*06f0*/  VIMNMX.U16x2 R4, PT, PT, R4, R16, !PT ;  /* 0x0000001004047248 */ /* 0x000fe40007fe0200 */
[----:B------:R-:W3:Y:S01]  /*0700*/  LDG.E.U8 R16, desc[UR12][R32.64+0x3] ;  /* 0x0000030c20107981 */ /* 0x000ee2000c1e1100 */
[CC--:B-----5:R-:W-:Y:S02]  /*0710*/  VIMNMX.U16x2 R0, PT, PT, R2.reuse, R18.reuse, PT ;  /* 0x0000001202007248 */ /* 0x0e0fe40003fe0200 */
[----:B------:R-:W-:Y:S02]  /*0720*/  VIMNMX.U16x2 R2, PT, PT, R2, R18, !PT ;  /* 0x0000001202027248 */ /* 0x000fe40007fe0200 */
[----:B------:R-:W3:Y:S01]  /*0730*/  LDG.E.U8 R18, desc[UR12][R30.64+0x3] ;  /* 0x0000030c1e127981 */ /* 0x000ee2000c1e1100 */
[----:B------:R-:W-:-:S02]  /*0740*/  VIMNMX.U16x2 R5, PT, PT, R12, R14, PT ;  /* 0x0000000e0c057248 */ /* 0x000fc40003fe0200 */
[----:B------:R-:W-:Y:S02]  /*0750*/  VIMNMX.U16x2 R9, PT, PT, R12, R14, !PT ;  /* 0x0000000e0c097248 */ /* 0x000fe40007fe0200 */
[CC--:B--2---:R-:W-:Y:S01]  /*0760*/  VIMNMX.U16x2 R12, PT, PT, R8.reuse, R10.reuse, PT ;  /* 0x0000000a080c7248 */ /* 0x0c4fe20003fe0200 */
[----:B------:R-:W2:Y:S01]  /*0770*/  LDG.E.U8 R14, desc[UR12][R30.64+0x5] ;  /* 0x0000050c1e0e7981 */ /* 0x000ea2000c1e1100 */
[----:B------:R-:W-:Y:S02]  /*0780*/  VIMNMX.U16x2 R8, PT, PT, R8, R10, !PT ;  /* 0x0000000a08087248 */ /* 0x000fe40007fe0200 */
[----:B------:R-:W-:Y:S01]  /*0790*/  PRMT R10, R12, 0x7610, R10 ;  /* 0x000076100c0a7816 */ /* 0x000fe2000000000a */
[----:B------:R-:W-:-:S04]  /*07a0*/  IMAD.MOV R12, RZ, RZ, -R17 ;  /* 0x000000ffff0c7224 */ /* 0x000fc800078e0a11 */
[----:B------:R-:W-:Y:S01]  /*07b0*/  IMAD.MOV R10, RZ, RZ, -R10 ;  /* 0x000000ffff0a7224 */ /* 0x000fe200078e0a0a */
[----:B------:R-:W-:-:S04]  /*07c0*/  PRMT R12, R12, 0x7710, RZ ;  /* 0x000077100c0c7816 */ /* 0x000fc800000000ff */
[----:B------:R-:W-:Y:S01]  /*07d0*/  PRMT R17, R10, 0x7710, RZ ;  /* 0x000077100a117816 */ /* 0x000fe200000000ff */
[----:B------:R-:W-:Y:S01]  /*07e0*/  IMAD.IADD R11, R11, 0x1, R12 ;  /* 0x000000010b0b7824 */ /* 0x000fe200078e020c */
[----:B------:R-:W2:Y:S03]  /*07f0*/  LDG.E.U8 R10, desc[UR12][R32.64+0x5] ;  /* 0x0000050c200a7981 */ /* 0x000ea6000c1e1100 */
[----:B------:R-:W-:Y:S01]  /*0800*/  IMAD.IADD R8, R8, 0x1, R17 ;  /* 0x0000000108087824 */ /* 0x000fe200078e0211 */
[----:B------:R-:W-:Y:S01]  /*0810*/  LOP3.LUT R11, R11, 0xffff, RZ, 0xc0, !PT ;  /* 0x0000ffff0b0b7812 */ /* 0x000fe200078ec0ff */
[----:B------:R-:W4:Y:S03]  /*0820*/  LDG.E.U8 R12, desc[UR12][R30.64+0x4] ;  /* 0x0000040c1e0c7981 */ /* 0x000f26000c1e1100 */
[----:B------:R-:W-:-:S04]  /*0830*/  LOP3.LUT R8, R8, 0xffff, RZ, 0xc0, !PT ;  /* 0x0000ffff08087812 */ /* 0x000fc800078ec0ff */
[----:B------:R-:W-:Y:S02]  /*0840*/  IADD3 R27, PT, PT, R8, R11, R20 ;  /* 0x0000000b081b7210 */ /* 0x000fe40007ffe014 */
[----:B------:R-:W4:Y:S04]  /*0850*/  LDG.E.U8 R8, desc[UR12][R32.64+0x4] ;  /* 0x0000040c20087981 */ /* 0x000f28000c1e1100 */
[----:B------:R-:W5:Y:S01]  /*0860*/  LDG.E.U8 R20, desc[UR12][R30.64+0x6] ;  /* 0x0000060c1e147981 */ /* 0x000f62000c1e1100 */
[CC--:B---3--:R-:W-:Y:S02]  /*0870*/  VIMNMX.U16x2 R11, PT, PT, R16.reuse, R18.reuse, PT ;  /* 0x00000012100b7248 */ /* 0x0c8fe40003fe0200 */
[----:B------:R-:W-:Y:S02]  /*0880*/  VIMNMX.U16x2 R17, PT, PT, R16, R18, !PT ;  /* 0x0000001210117248 */ /* 0x000fe40007fe0200 */
[----:B------:R-:W3:Y:S04]  /*0890*/  LDG.E.U8 R18, desc[UR12][R32.64+0x7] ;  /* 0x0000070c20127981 */ /* 0x000ee8000c1e1100 */
[----:B------:R-:W5:Y:S01]  /*08a0*/  LDG.E.U8 R16, desc[UR12][R32.64+0x6] ;  /* 0x0000060c20107981 */ /* 0x000f62000c1e1100 */
[----:B------:R-:W-:-:S02]  /*08b0*/  IMAD.MOV R3, RZ, RZ, -R3 ;  /* 0x000000ffff037224 */ /* 0x000fc400078e0a03 */
[--C-:B------:R-:W-:Y:S01]  /*08c0*/  IMAD.MOV R29, RZ, RZ, -R0.reuse ;  /* 0x000000ffff1d7224 */ /* 0x100fe200078e0a00 */
[----:B------:R-:W-:Y:S02]  /*08d0*/  PRMT R0, R2, 0x7610, R0 ;  /* 0x0000761002007816 */ /* 0x000fe40000000000 */
[----:B------:R-:W-:Y:S01]  /*08e0*/  PRMT R2, R4, 0x7610, R2 ;  /* 0x0000761004027816 */ /* 0x000fe20000000002 */
[----:B------:R-:W-:Y:S01]  /*08f0*/  IMAD.MOV R4, RZ, RZ, -R5 ;  /* 0x000000ffff047224 */ /* 0x000fe200078e0a05 */
[----:B------:R-:W-:Y:S02]  /*0900*/  PRMT R3, R3, 0x7710, RZ ;  /* 0x0000771003037816 */ /* 0x000fe400000000ff */
[----:B------:R-:W-:Y:S02]  /*0910*/  PRMT R29, R29, 0x7710, RZ ;  /* 0x000077101d1d7816 */ /* 0x000fe400000000ff */
[----:B------:R-:W-:Y:S01]  /*0920*/  PRMT R4, R4, 0x7710, RZ ;  /* 0x0000771004047816 */ /* 0x000fe200000000ff */
[--C-:B------:R-:W-:Y:S01]  /*0930*/  IMAD.IADD R2, R2, 0x1, R3.reuse ;  /* 0x0000000102027824 */ /* 0x100fe200078e0203 */
[----:B------:R-:W-:Y:S01]  /*0940*/  PRMT R3, R9, 0x7610, R3 ;  /* 0x0000761009037816 */ /* 0x000fe20000000003 */
[----:B------:R-:W-:-:S03]  /*0950*/  IMAD.IADD R0, R0, 0x1, R29 ;  /* 0x0000000100007824 */ /* 0x000fc600078e021d */
[----:B------:R-:W-:Y:S01]  /*0960*/  LOP3.LUT R2, R2, 0xffff, RZ, 0xc0, !PT ;  /* 0x0000ffff02027812 */ /* 0x000fe200078ec0ff */
[----:B------:R-:W-:Y:S01]  /*0970*/  IMAD.IADD R3, R3, 0x1, R4 ;  /* 0x0000000103037824 */ /* 0x000fe200078e0204 */
[----:B------:R-:W-:Y:S01]  /*0980*/  LOP3.LUT R0, R0, 0xffff, RZ, 0xc0, !PT ;  /* 0x0000ffff00007812 */ /* 0x000fe200078ec0ff */
[----:B------:R-:W-:-:S03]  /*0990*/  IMAD.MOV R4, RZ, RZ, -R11 ;  /* 0x000000ffff047224 */ /* 0x000fc600078e0a0b */
[----:B------:R-:W-:Y:S02]  /*09a0*/  IADD3 R27, PT, PT, R2, R0, R27 ;  /* 0x00000000021b7210 */ /* 0x000fe40007ffe01b */
[----:B------:R-:W-:Y:S02]  /*09b0*/  PRMT R4, R4, 0x7710, RZ ;  /* 0x0000771004047816 */ /* 0x000fe400000000ff */
[----:B----4-:R-:W-:Y:S02]  /*09c0*/  VIMNMX.U16x2 R2, PT, PT, R8, R12, PT ;  /* 0x0000000c08027248 */ /* 0x010fe40003fe0200 */
[----:B--2---:R-:W-:Y:S01]  /*09d0*/  VIMNMX.U16x2 R0, PT, PT, R10, R14, PT ;  /* 0x0000000e0a007248 */ /* 0x004fe20003fe0200 */
[----:B------:R-:W-:Y:S01]  /*09e0*/  IMAD.IADD R17, R17, 0x1, R4 ;  /* 0x0000000111117824 */ /* 0x000fe200078e0204 */
[----:B------:R-:W-:Y:S01]  /*09f0*/  VIMNMX.U16x2 R8, PT, PT, R8, R12, !PT ;  /* 0x0000000c08087248 */ /* 0x000fe20007fe0200 */
[----:B------:R-:W-:Y:S01]  /*0a00*/  IMAD.MOV R5, RZ, RZ, -R2 ;  /* 0x000000ffff057224 */ /* 0x000fe200078e0a02 */
[----:B------:R-:W-:Y:S01]  /*0a10*/  LOP3.LUT R4, R3, 0xffff, RZ, 0xc0, !PT ;  /* 0x0000ffff03047812 */ /* 0x000fe200078ec0ff */
[--C-:B------:R-:W-:Y:S01]  /*0a20*/  IMAD.MOV R9, RZ, RZ, -R0.reuse ;  /* 0x000000ffff097224 */ /* 0x100fe200078e0a00 */
[----:B------:R-:W-:-:S02]  /*0a30*/  PRMT R0, R8, 0x7610, R0 ;  /* 0x0000761008007816 */ /* 0x000fc40000000000 */
[----:B------:R-:W-:Y:S02]  /*0a40*/  PRMT R5, R5, 0x7710, RZ ;  /* 0x0000771005057816 */ /* 0x000fe400000000ff */
[----:B------:R-:W-:Y:S02]  /*0a50*/  LOP3.LUT R3, R17, 0xffff, RZ, 0xc0, !PT ;  /* 0x0000ffff11037812 */ /* 0x000fe400078ec0ff */
[----:B------:R-:W-:Y:S01]  /*0a60*/  VIMNMX.U16x2 R10, PT, PT, R10, R14, !PT ;  /* 0x0000000e0a0a7248 */ /* 0x000fe20007fe0200 */
[----:B------:R-:W-:Y:S01]  /*0a70*/  IMAD.IADD R0, R0, 0x1, R5 ;  /* 0x0000000100007824 */ /* 0x000fe200078e0205 */
[----:B------:R-:W-:Y:S02]  /*0a80*/  IADD3 R3, PT, PT, R3, R4, R27 ;  /* 0x0000000403037210 */ /* 0x000fe40007ffe01b */
[----:B------:R-:W-:Y:S02]  /*0a90*/  PRMT R2, R10, 0x7610, R2 ;  /* 0x000076100a027816 */ /* 0x000fe40000000002 */
[----:B------:R-:W-:-:S05]  /*0aa0*/  PRMT R9, R9, 0x7710, RZ ;  /* 0x0000771009097816 */ /* 0x000fca00000000ff */
[----:B------:R-:W-:Y:S01]  /*0ab0*/  IMAD.IADD R2, R2, 0x1, R9 ;  /* 0x0000000102027824 */ /* 0x000fe200078e0209 */
[----:B------:R-:W-:Y:S01]  /*0ac0*/  UIADD3 UR4, UPT, UPT, UR4, 0x2, URZ ;  /* 0x0000000204047890 */ /* 0x000fe2000fffe0ff */
[----:B------:R-:W-:-:S03]  /*0ad0*/  LOP3.LUT R0, R0, 0xffff, RZ, 0xc0, !PT ;  /* 0x0000ffff00007812 */ /* 0x000fc600078ec0ff */
[----:B------:R-:W-:Y:S01]  /*0ae0*/  UISETP.NE.AND UP0, UPT, UR4, 0x8, UPT ;  /* 0x000000080400788c */ /* 0x000fe2000bf05270 */
[----:B------:R-:W-:-:S04]  /*0af0*/  LOP3.LUT R2, R2, 0xffff, RZ, 0xc0, !PT ;  /* 0x0000ffff02027812 */ /* 0x000fc800078ec0ff */
[----:B------:R-:W-:Y:S01]  /*0b00*/  IADD3 R3, PT, PT, R2, R0, R3 ;  /* 0x0000000002037210 */ /* 0x000fe20007ffe003 */
[C---:B------:R-:W-:Y:S02]  /*0b10*/  IMAD R28, R13.reuse, 0x2, R28 ;  /* 0x000000020d1c7824 */ /* 0x040fe400078e021c */
[----:B------:R-:W-:Y:S01]  /*0b20*/  IMAD R26, R13, 0x2, R26 ;  /* 0x000000020d1a7824 */ /* 0x000fe200078e021a */
[----:B---3--:R-:W-:Y:S02]  /*0b30*/  VIMNMX.U16x2 R8, PT, PT, R18, R22, PT ;  /* 0x0000001612087248 */ /* 0x008fe40003fe0200 */
[-C--:B-----5:R-:W-:Y:S02]  /*0b40*/  VIMNMX.U16x2 R4, PT, PT, R16, R20.reuse, PT ;  /* 0x0000001410047248 */ /* 0x0a0fe40003fe0200 */
[----:B------:R-:W-:Y:S02]  /*0b50*/  PRMT R5, R8, 0x7610, R5 ;  /* 0x0000761008057816 */ /* 0x000fe40000000005 */
[----:B------:R-:W-:Y:S01]  /*0b60*/  VIMNMX.U16x2 R16, PT, PT, R16, R20, !PT ;  /* 0x0000001410107248 */ /* 0x000fe20007fe0200 */
[--C-:B------:R-:W-:Y:S01]  /*0b70*/  IMAD.MOV R9, RZ, RZ, -R4.reuse ;  /* 0x000000ffff097224 */ /* 0x100fe200078e0a04 */
[----:B------:R-:W-:Y:S01]  /*0b80*/  VIMNMX.U16x2 R18, PT, PT, R18, R22, !PT ;  /* 0x0000001612127248 */ /* 0x000fe20007fe0200 */
[----:B------:R-:W-:Y:S01]  /*0b90*/  IMAD.MOV R8, RZ, RZ, -R5 ;  /* 0x000000ffff087224 */ /* 0x000fe200078e0a05 */
[----:B------:R-:W-:-:S02]  /*0ba0*/  PRMT R4, R16, 0x7610, R4 ;  /* 0x0000761010047816 */ /* 0x000fc40000000004 */
[----:B------:R-:W-:Y:S02]  /*0bb0*/  PRMT R5, R18, 0x7610, R5 ;  /* 0x0000761012057816 */ /* 0x000fe40000000005 */
[----:B------:R-:W-:Y:S02]  /*0bc0*/  PRMT R9, R9, 0x7710, RZ ;  /* 0x0000771009097816 */ /* 0x000fe400000000ff */
[----:B------:R-:W-:-:S03]  /*0bd0*/  PRMT R8, R8, 0x7710, RZ ;  /* 0x0000771008087816 */ /* 0x000fc600000000ff */
[----:B------:R-:W-:Y:S02]  /*0be0*/  IMAD.IADD R4, R4, 0x1, R9 ;  /* 0x0000000104047824 */ /* 0x000fe400078e0209 */
[----:B------:R-:W-:-:S03]  /*0bf0*/  IMAD.IADD R5, R5, 0x1, R8 ;  /* 0x0000000105057824 */ /* 0x000fc600078e0208 */
[----:B------:R-:W-:Y:S02]  /*0c00*/  LOP3.LUT R4, R4, 0xffff, RZ, 0xc0, !PT ;  /* 0x0000ffff04047812 */ /* 0x000fe400078ec0ff */
[----:B------:R-:W-:-:S04]  /*0c10*/  LOP3.LUT R5, R5, 0xffff, RZ, 0xc0, !PT ;  /* 0x0000ffff05057812 */ /* 0x000fc800078ec0ff */
[----:B------:R-:W-:Y:S01]  /*0c20*/  IADD3 R3, PT, PT, R5, R4, R3 ;  /* 0x0000000405037210 */ /* 0x000fe20007ffe003 */
[----:B------:R-:W-:Y:S06]  /*0c30*/  BRA.U UP0, `(.L_x_0) ;  /* 0xfffffff500687547 */ /* 0x000fec000b83ffff */
[----:B------:R-:W0:Y:S01]  /*0c40*/  S2UR UR7, SR_CgaCtaId ;  /* 0x00000000000779c3 */ /* 0x000e220000008800 */
[----:B------:R-:W-:Y:S01]  /*0c50*/  IMAD R5, R19, UR8, RZ ;  /* 0x0000000813057c24 */ /* 0x000fe2000f8e02ff */
[----:B------:R-:W-:Y:S01]  /*0c60*/  UMOV UR4, 0x400 ;  /* 0x0000040000047882 */ /* 0x000fe20000000000 */
[----:B------:R-:W-:Y:S01]  /*0c70*/  LOP3.LUT P0, RZ, R24, R19, RZ, 0xfc, !PT ;  /* 0x0000001318ff7212 */ /* 0x000fe2000780fcff */
[----:B------:R-:W-:Y:S01]  /*0c80*/  UIADD3 UR6, UPT, UPT, UR4, 0x190, URZ ;  /* 0x0000019004067890 */ /* 0x000fe2000fffe0ff */
[----:B------:R-:W-:-:S04]  /*0c90*/  IMAD R5, R5, 0x2, R24 ;  /* 0x0000000205057824 */ /* 0x000fc800078e0218 */
[----:B------:R-:W-:Y:S01]  /*0ca0*/  IMAD.SHL.U32 R2, R5, 0x2, RZ ;  /* 0x0000000205027824 */ /* 0x000fe200078e00ff */
[----:B0-----:R-:W-:Y:S02]  /*0cb0*/  ULEA UR5, UR7, UR4, 0x18 ;  /* 0x0000000407057291 */ /* 0x001fe4000f8ec0ff */
[----:B------:R-:W-:-:S04]  /*0cc0*/  ULEA UR6, UR7, UR6, 0x18 ;  /* 0x0000000607067291 */ /* 0x000fc8000f8ec0ff */
[----:B------:R-:W-:Y:S02]  /*0cd0*/  LEA R0, R5, UR5, 0x2 ;  /* 0x0000000505007c11 */ /* 0x000fe4000f8e10ff */
[----:B------:R-:W-:-:S03]  /*0ce0*/  LEA R2, R2, UR6, 0x2 ;  /* 0x0000000602027c11 */ /* 0x000fc6000f8e10ff */
[----:B------:R0:W-:Y:S04]  /*0cf0*/  STS [R0], R3 ;  /* 0x0000000300007388 */ /* 0x0001e80000000800 */
[----:B------:R0:W-:Y:S01]  /*0d00*/  STS.64 [R2], R6 ;  /* 0x0000000602007388 */ /* 0x0001e20000000a00 */
[----:B------:R-:W-:Y:S06]  /*0d10*/  BAR.SYNC.DEFER_BLOCKING 0x0 ;  /* 0x0000000000007b1d */ /* 0x000fec0000010000 */
[----:B------:R-:W-:Y:S05]  /*0d20*/  @P0 EXIT ;  /* 0x000000000000094d */ /* 0x000fea0003800000 */
[----:B------:R-:W-:Y:S01]  /*0d30*/  UIMAD UR4, UR8, UR8, URZ ;  /* 0x00000008080472a4 */ /* 0x000fe2000f8e02ff */
[----:B0-----:R-:W-:Y:S02]  /*0d40*/  IMAD.MOV.U32 R2, RZ, RZ, -0x4 ;  /* 0xfffffffcff027424 */ /* 0x001fe400078e00ff */
[----:B------:R-:W-:Y:S01]  /*0d50*/  IMAD.MOV.U32 R3, RZ, RZ, -0x4 ;  /* 0xfffffffcff037424 */ /* 0x000fe200078e00ff */
[----:B------:R-:W-:-:S04]  /*0d60*/  USHF.L.U32 UR7, UR4, 0x2, URZ ;  /* 0x0000000204077899 */ /* 0x000fc800080006ff */
[----:B------:R-:W-:-:S09]  /*0d70*/  UISETP.GE.AND UP0, UPT, UR7, 0x2, UPT ;  /* 0x000000020700788c */ /* 0x000fd2000bf06270 */
[----:B------:R-:W-:Y:S05]  /*0d80*/  BRA.U !UP0, `(.L_x_1) ;  /* 0x0000000508687547 */ /* 0x000fea000b800000 */
[----:B------:R-:W0:Y:S01]  /*0d90*/  LDS R0, [UR5] ;  /* 0x00000005ff007984 */ /* 0x000e220008000800 */
[----:B------:R-:W-:Y:S01]  /*0da0*/  UIADD3 UR4, UPT, UPT, UR7, -0x2, URZ ;  /* 0xfffffffe07047890 */ /* 0x000fe2000fffe0ff */
[----:B------:R-:W-:Y:S02]  /*0db0*/  IMAD.MOV.U32 R3, RZ, RZ, -0x4 ;  /* 0xfffffffcff037424 */ /* 0x000fe400078e00ff */
[----:B------:R-:W-:Y:S01]  /*0dc0*/  IMAD.MOV.U32 R2, RZ, RZ, -0x4 ;  /* 0xfffffffcff027424 */ /* 0x000fe200078e00ff */
[----:B------:R-:W-:-:S03]  /*0dd0*/  UISETP.GE.U32.AND UP0, UPT, UR4, 0x7, UPT ;  /* 0x000000070400788c */ /* 0x000fc6000bf06070 */
[----:B------:R-:W-:-:S06]  /*0de0*/  UMOV UR4, 0x1 ;  /* 0x0000000100047882 */ /* 0x000fcc0000000000 */
[----:B------:R-:W-:Y:S05]  /*0df0*/  BRA.U !UP0, `(.L_x_2) ;  /* 0x0000000108c47547 */ /* 0x000fea000b800000 */
[----:B------:R-:W-:Y:S01]  /*0e00*/  UIADD3 UR4, UPT, UPT, UR7, -0x1, URZ ;  /* 0xffffffff07047890 */ /* 0x000fe2000fffe0ff */
[----:B------:R-:W-:Y:S01]  /*0e10*/  IMAD.MOV.U32 R3, RZ, RZ, -0x4 ;  /* 0xfffffffcff037424 */ /* 0x000fe200078e00ff */
[----:B------:R-:W-:Y:S02]  /*0e20*/  UIADD3 UR9, UPT, UPT, UR5, 0x10, URZ ;  /* 0x0000001005097890 */ /* 0x000fe4000fffe0ff */
[----:B------:R-:W-:Y:S02]  /*0e30*/  ULOP3.LUT UR4, UR4, 0xfffffff8, URZ, 0xc0, !UPT ;  /* 0xfffffff804047892 */ /* 0x000fe4000f8ec0ff */
[----:B------:R-:W-:Y:S02]  /*0e40*/  UIADD3 UR10, UPT, UPT, UR6, 0x24, URZ ;  /* 0x00000024060a7890 */ /* 0x000fe4000fffe0ff */
[----:B------:R-:W-:-:S03]  /*0e50*/  UIADD3 UR8, UPT, UPT, -UR4, URZ, URZ ;  /* 0x000000ff04087290 */ /* 0x000fc6000fffe1ff */
[----:B------:R-:W-:-:S09]  /*0e60*/  UMOV UR4, URZ ;  /* 0x000000ff00047c82 */ /* 0x000fd20008000000 */
.L_x_3:
[----:B0-----:R-:W0:Y:S01]  /*0e70*/  LDS.128 R8, [UR9+-0x10] ;  /* 0xfffff009ff087984 */ /* 0x001e220008000c00 */
[----:B------:R-:W-:Y:S02]  /*0e80*/  UIADD3 UR8, UPT, UPT, UR8, 0x8, URZ ;  /* 0x0000000808087890 */ /* 0x000fe4000fffe0ff */
[----:B------:R-:W-:Y:S01]  /*0e90*/  UIADD3 UR4, UPT, UPT, UR4, 0x8, URZ ;  /* 0x0000000804047890 */ /* 0x000fe2000fffe0ff */
[----:B-1----:R-:W1:Y:S01]  /*0ea0*/  LDS.128 R4, [UR9] ;  /* 0x00000009ff047984 */ /* 0x002e620008000c00 */
[----:B------:R-:W-:Y:S01]  /*0eb0*/  UISETP.NE.AND UP0, UPT, UR8, URZ, UPT ;  /* 0x000000ff0800728c */ /* 0x000fe2000bf05270 */
[----:B0-----:R-:W-:-:S13]  /*0ec0*/  ISETP.GE.AND P0, PT, R0, R9, PT ;  /* 0x000000090000720c */ /* 0x001fda0003f06270 */
[----:B------:R-:W-:Y:S01]  /*0ed0*/  @P0 IMAD.MOV.U32 R0, RZ, RZ, R9 ;  /* 0x000000ffff000224 */ /* 0x000fe200078e0009 */
[----:B----4-:R-:W-:Y:S04]  /*0ee0*/  @P0 LDS R2, [UR10+-0x1c] ;  /* 0xffffe40aff020984 */ /* 0x010fe80008000800 */
[----:B------:R-:W-:Y:S01]  /*0ef0*/  @P0 LDS R3, [UR10+-0x18] ;  /* 0xffffe80aff030984 */ /* 0x000fe20008000800 */
[----:B------:R-:W-:-:S13]  /*0f00*/  ISETP.GE.AND P0, PT, R0, R10, PT ;  /* 0x0000000a0000720c */ /* 0x000fda0003f06270 */
[----:B------:R-:W-:Y:S01]  /*0f10*/  @P0 IMAD.MOV.U32 R0, RZ, RZ, R10 ;  /* 0x000000ffff000224 */ /* 0x000fe200078e000a */
[----:B------:R-:W-:Y:S04]  /*0f20*/  @P0 LDS R2, [UR10+-0x14] ;  /* 0xffffec0aff020984 */ /* 0x000fe80008000800 */
[----:B------:R-:W-:Y:S01]  /*0f30*/  @P0 LDS R3, [UR10+-0x10] ;  /* 0xfffff00aff030984 */ /* 0x000fe20008000800 */
[----:B------:R-:W-:-:S13]  /*0f40*/  ISETP.GE.AND P0, PT, R0, R11, PT ;  /* 0x0000000b0000720c */ /* 0x000fda0003f06270 */
[----:B------:R-:W-:Y:S01]  /*0f50*/  @P0 IMAD.MOV.U32 R0, RZ, RZ, R11 ;  /* 0x000000ffff000224 */ /* 0x000fe200078e000b */
[----:B------:R-:W-:Y:S04]  /*0f60*/  @P0 LDS R2, [UR10+-0xc] ;  /* 0xfffff40aff020984 */ /* 0x000fe80008000800 */
[----:B------:R-:W-:Y:S01]  /*0f70*/  @P0 LDS R3, [UR10+-0x8] ;  /* 0xfffff80aff030984 */ /* 0x000fe20008000800 */
[----:B-1----:R-:W-:-:S13]  /*0f80*/  ISETP.GE.AND P0, PT, R0, R4, PT ;  /* 0x000000040000720c */ /* 0x002fda0003f06270 */
[----:B------:R-:W-:Y:S01]  /*0f90*/  @P0 IMAD.MOV.U32 R0, RZ, RZ, R4 ;  /* 0x000000ffff000224 */ /* 0x000fe200078e0004 */
[----:B------:R-:W-:Y:S04]  /*0fa0*/  @P0 LDS R2, [UR10+-0x4] ;  /* 0xfffffc0aff020984 */ /* 0x000fe80008000800 */
[----:B------:R-:W-:Y:S01]  /*0fb0*/  @P0 LDS R3, [UR10] ;  /* 0x0000000aff030984 */ /* 0x000fe20008000800 */
[----:B------:R-:W-:-:S13]  /*0fc0*/  ISETP.GE.AND P0, PT, R0, R5, PT ;  /* 0x000000050000720c */ /* 0x000fda0003f06270 */
[----:B------:R-:W-:Y:S01]  /*0fd0*/  @P0 IMAD.MOV.U32 R0, RZ, RZ, R5 ;  /* 0x000000ffff000224 */ /* 0x000fe200078e0005 */
[----:B------:R-:W-:Y:S04]  /*0fe0*/  @P0 LDS R2, [UR10+0x4] ;  /* 0x0000040aff020984 */ /* 0x000fe80008000800 */
[----:B------:R-:W0:Y:S01]  /*0ff0*/  LDS R5, [UR9+0x10] ;  /* 0x00001009ff057984 */ /* 0x000e220008000800 */
[----:B------:R-:W-:-:S03]  /*1000*/  UIADD3 UR9, UPT, UPT, UR9, 0x20, URZ ;  /* 0x0000002009097890 */ /* 0x000fc6000fffe0ff */
[----:B------:R-:W1:Y:S01]  /*1010*/  @P0 LDS R3, [UR10+0x8] ;  /* 0x0000080aff030984 */ /* 0x000e620008000800 */
[----:B------:R-:W-:-:S13]  /*1020*/  ISETP.GE.AND P0, PT, R0, R6, PT ;  /* 0x000000060000720c */ /* 0x000fda0003f06270 */
[----:B------:R-:W-:Y:S01]  /*1030*/  @P0 IMAD.MOV.U32 R0, RZ, RZ, R6 ;  /* 0x000000ffff000224 */ /* 0x000fe200078e0006 */
[----:B------:R-:W2:Y:S04]  /*1040*/  @P0 LDS R2, [UR10+0xc] ;  /* 0x00000c0aff020984 */ /* 0x000ea80008000800 */
[----:B------:R-:W3:Y:S01]  /*1050*/  @P0 LDS R3, [UR10+0x10] ;  /* 0x0000100aff030984 */ /* 0x000ee20008000800 */
[----:B------:R-:W-:-:S13]  /*1060*/  ISETP.GE.AND P0, PT, R0, R7, PT ;  /* 0x000000070000720c */ /* 0x000fda0003f06270 */
[----:B------:R-:W-:Y:S01]  /*1070*/  @P0 IMAD.MOV.U32 R0, RZ, RZ, R7 ;  /* 0x000000ffff000224 */ /* 0x000fe200078e0007 */
[----:B------:R-:W4:Y:S04]  /*1080*/  @P0 LDS R2, [UR10+0x14] ;  /* 0x0000140aff020984 */ /* 0x000f280008000800 */
[----:B------:R-:W1:Y:S01]  /*1090*/  @P0 LDS R3, [UR10+0x18] ;  /* 0x0000180aff030984 */ /* 0x000e620008000800 */
[----:B0-----:R-:W-:-:S13]  /*10a0*/  ISETP.GE.AND P0, PT, R0, R5, PT ;  /* 0x000000050000720c */ /* 0x001fda0003f06270 */
[----:B------:R-:W-:Y:S01]  /*10b0*/  @P0 IMAD.MOV.U32 R0, RZ, RZ, R5 ;  /* 0x000000ffff000224 */ /* 0x000fe200078e0005 */
[----:B------:R-:W0:Y:S04]  /*10c0*/  @P0 LDS R2, [UR10+0x1c] ;  /* 0x00001c0aff020984 */ /* 0x000e280008000800 */
[----:B------:R-:W0:Y:S01]  /*10d0*/  @P0 LDS R3, [UR10+0x20] ;  /* 0x0000200aff030984 */ /* 0x000e220008000800 */
[----:B------:R-:W-:Y:S01]  /*10e0*/  UIADD3 UR10, UPT, UPT, UR10, 0x40, URZ ;  /* 0x000000400a0a7890 */ /* 0x000fe2000fffe0ff */
[----:B--23--:R-:W-:Y:S11]  /*10f0*/  BRA.U UP0, `(.L_x_3) ;  /* 0xfffffffd005c7547 */ /* 0x00cff6000b83ffff */
[----:B------:R-:W-:-:S12]  /*1100*/  UIADD3 UR4, UPT, UPT, UR4, 0x1, URZ ;  /* 0x0000000104047890 */ /* 0x000fd8000fffe0ff */
.L_x_2:
[----:B------:R-:W-:-:S09]  /*1110*/  ULOP3.LUT UP0, URZ, UR7, 0x4, URZ, 0xc0, !UPT ;  /* 0x0000000407ff7892 */ /* 0x000fd2000f80c0ff */
[----:B------:R-:W-:Y:S05]  /*1120*/  BRA.U UP0, `(.L_x_4) ;  /* 0x00000001004c7547 */ /* 0x000fea000b800000 */
[----:B------:R-:W-:Y:S02]  /*1130*/  ULEA UR7, UR4, UR5, 0x2 ;  /* 0x0000000504077291 */ /* 0x000fe4000f8e10ff */
[----:B------:R-:W-:Y:S02]  /*1140*/  ULEA UR8, UR4, UR6, 0x3 ;  /* 0x0000000604087291 */ /* 0x000fe4000f8e18ff */
[----:B------:R-:W-:-:S05]  /*1150*/  UIADD3 UR4, UPT, UPT, UR4, 0x4, URZ ;  /* 0x0000000404047890 */ /* 0x000fca000fffe0ff */
[----:B------:R-:W0:Y:S04]  /*1160*/  LDS R5, [UR7] ;  /* 0x00000007ff057984 */ /* 0x000e280008000800 */
[----:B------:R-:W2:Y:S01]  /*1170*/  LDS R7, [UR7+0x4] ;  /* 0x00000407ff077984 */ /* 0x000ea20008000800 */
[----:B0-----:R-:W-:-:S13]  /*1180*/  ISETP.GE.AND P0, PT, R0, R5, PT ;  /* 0x000000050000720c */ /* 0x001fda0003f06270 */
[----:B------:R-:W-:Y:S01]  /*1190*/  @P0 IMAD.MOV.U32 R0, RZ, RZ, R5 ;  /* 0x000000ffff000224 */ /* 0x000fe200078e0005 */
[----:B-1--4-:R-:W-:Y:S04]  /*11a0*/  @P0 LDS.64 R2, [UR8] ;  /* 0x00000008ff020984 */ /* 0x012fe80008000a00 */
[----:B------:R-:W0:Y:S01]  /*11b0*/  LDS R5, [UR7+0x8] ;  /* 0x00000807ff057984 */ /* 0x000e220008000800 */
[----:B--2---:R-:W-:-:S13]  /*11c0*/  ISETP.GE.AND P0, PT, R0, R7, PT ;  /* 0x000000070000720c */ /* 0x004fda0003f06270 */
[----:B------:R-:W-:Y:S01]  /*11d0*/  @P0 IMAD.MOV.U32 R0, RZ, RZ, R7 ;  /* 0x000000ffff000224 */ /* 0x000fe200078e0007 */
[----:B------:R-:W-:Y:S04]  /*11e0*/  @P0 LDS.64 R2, [UR8+0x8] ;  /* 0x00000808ff020984 */ /* 0x000fe80008000a00 */
[----:B------:R-:W1:Y:S01]  /*11f0*/  LDS R7, [UR7+0xc] ;  /* 0x00000c07ff077984 */ /* 0x000e620008000800 */
[----:B0-----:R-:W-:-:S13]  /*1200*/  ISETP.GE.AND P0, PT, R0, R5, PT ;  /* 0x000000050000720c */ /* 0x001fda0003f06270 */
[----:B------:R-:W-:Y:S01]  /*1210*/  @P0 IMAD.MOV.U32 R0, RZ, RZ, R5 ;  /* 0x000000ffff000224 */ /* 0x000fe200078e0005 */
[----:B------:R-:W2:Y:S04]  /*1220*/  @P0 LDS.64 R2, [UR8+0x10] ;  /* 0x00001008ff020984 */ /* 0x000ea80008000a00 */
[----:B-1----:R-:W-:-:S13]  /*1230*/  ISETP.GE.AND P0, PT, R0, R7, PT ;  /* 0x000000070000720c */ /* 0x002fda0003f06270 */
[----:B------:R-:W3:Y:S01]  /*1240*/  @P0 LDS.64 R2, [UR8+0x18] ;  /* 0x00001808ff020984 */ /* 0x000ee20008000a00 */
[----:B------:R-:W-:-:S07]  /*1250*/  @P0 IMAD.MOV.U32 R0, RZ, RZ, R7 ;  /* 0x000000ffff000224 */ /* 0x000fce00078e0007 */
.L_x_4:
[----:B------:R-:W-:Y:S02]  /*1260*/  ULEA UR7, UR4, UR5, 0x2 ;  /* 0x0000000504077291 */ /* 0x000fe4000f8e10ff */
[----:B------:R-:W-:-:S07]  /*1270*/  ULEA UR4, UR4, UR6, 0x3 ;  /* 0x0000000604047291 */ /* 0x000fce000f8e18ff */
[----:B------:R-:W0:Y:S04]  /*1280*/  LDS R5, [UR7] ;  /* 0x00000007ff057984 */ /* 0x000e280008000800 */
[----:B------:R-:W5:Y:S01]  /*1290*/  LDS R7, [UR7+0x4] ;  /* 0x00000407ff077984 */ /* 0x000f620008000800 */
[----:B0-----:R-:W-:-:S13]  /*12a0*/  ISETP.GE.AND P0, PT, R0, R5, PT ;  /* 0x000000050000720c */ /* 0x001fda0003f06270 */
[----:B------:R-:W-:Y:S01]  /*12b0*/  @P0 IMAD.MOV.U32 R0, RZ, RZ, R5 ;  /* 0x000000ffff000224 */ /* 0x000fe200078e0005 */
[----:B-1234-:R-:W-:Y:S04]  /*12c0*/  @P0 LDS.64 R2, [UR4] ;  /* 0x00000004ff020984 */ /* 0x01efe80008000a00 */
[----:B------:R-:W0:Y:S01]  /*12d0*/  LDS R5, [UR7+0x8] ;  /* 0x00000807ff057984 */ /* 0x000e220008000800 */
[----:B-----5:R-:W-:-:S13]  /*12e0*/  ISETP.GE.AND P0, PT, R0, R7, PT ;  /* 0x000000070000720c */ /* 0x020fda0003f06270 */
[----:B------:R-:W-:Y:S01]  /*12f0*/  @P0 IMAD.MOV.U32 R0, RZ, RZ, R7 ;  /* 0x000000ffff000224 */ /* 0x000fe200078e0007 */
[----:B------:R-:W1:Y:S04]  /*1300*/  @P0 LDS.64 R2, [UR4+0x8] ;  /* 0x00000804ff020984 */ /* 0x000e680008000a00 */
[----:B0-----:R-:W-:-:S13]  /*1310*/  ISETP.GE.AND P0, PT, R0, R5, PT ;  /* 0x000000050000720c */ /* 0x001fda0003f06270 */
[----:B------:R-:W0:Y:S02]  /*1320*/  @P0 LDS.64 R2, [UR4+0x10] ;  /* 0x00001004ff020984 */ /* 0x000e240008000a00 */
.L_x_1:
[----:B------:R-:W2:Y:S08]  /*1330*/  LDC R0, c[0x0][0x370] ;  /* 0x0000dc00ff007b82 */ /* 0x000eb00000000800 */
[----:B------:R-:W3:Y:S01]  /*1340*/  LDC.64 R4, c[0x0][0x390] ;  /* 0x0000e400ff047b82 */ /* 0x000ee20000000a00 */
[----:B--2---:R-:W-:-:S04]  /*1350*/  IMAD R0, R21, R0, UR11 ;  /* 0x0000000b15007e24 */ /* 0x004fc8000f8e0200 */
[----:B------:R-:W-:-:S04]  /*1360*/  IMAD.SHL.U32 R7, R0, 0x4, RZ ;  /* 0x0000000400077824 */ /* 0x000fc800078e00ff */
[----:B---3--:R-:W-:-:S05]  /*1370*/  IMAD.WIDE.U32 R4, R7, 0x4, R4 ;  /* 0x0000000407047825 */ /* 0x008fca00078e0004 */
[----:B------:R-:W-:Y:S04]  /*1380*/  STG.E desc[UR12][R4.64], R23 ;  /* 0x0000001704007986 */ /* 0x000fe8000c10190c */
[----:B------:R-:W-:Y:S04]  /*1390*/  STG.E desc[UR12][R4.64+0x4], R25 ;  /* 0x0000041904007986 */ /* 0x000fe8000c10190c */
[----:B01----:R-:W-:Y:S04]  /*13a0*/  STG.E desc[UR12][R4.64+0x8], R2 ;  /* 0x0000080204007986 */ /* 0x003fe8000c10190c */
[----:B------:R-:W-:Y:S01]  /*13b0*/  STG.E desc[UR12][R4.64+0xc], R3 ;  /* 0x00000c0304007986 */ /* 0x000fe2000c10190c */
[----:B------:R-:W-:Y:S05]  /*13c0*/  EXIT ;  /* 0x000000000000794d */ /* 0x000fea0003800000 */
.L_x_5:
[----:B------:R-:W-:-:S00]  /*13d0*/  BRA `(.L_x_5) ;  /* 0xfffffffc00fc7947 */ /* 0x000fc0000383ffff */
[----:B------:R-:W-:-:S00]  /*13e0*/  NOP ;  /* 0x0000000000007918 */ /* 0x000fc00000000000 */
        /* <DEDUP_REMOVED lines=9> */
.L_x_6:


//--------------------- .nv.shared._Z14block_matchingPhS_Piiiii --------------------------
	.section	.nv.shared._Z14block_matchingPhS_Piiiii,"aw",@nobits
	.sectionflags	@""
	.align	4
.nv.shared._Z14block_matchingPhS_Piiiii:
	.zero		2224


//--------------------- .nv.shared.reserved.0     --------------------------
	.section	.nv.shared.reserved.0,"aw",@nobits
	.weak		__nv_reservedSMEM_offset_0_alias
	.size		__nv_reservedSMEM_offset_0_alias, 0, 64
	.other		__nv_reservedSMEM_offset_0_alias,@"STO_CUDA_RESERVED_SHARED STV_DEFAULT"
__nv_reservedSMEM_offset_0_alias:
	.zero		0
	.zero		64


//--------------------- .nv.constant0._Z14block_matchingPhS_Piiiii --------------------------
	.section	.nv.constant0._Z14block_matchingPhS_Piiiii,"a",@progbits
	.sectionflags	@""
	.align	4
.nv.constant0._Z14block_matchingPhS_Piiiii:
	.zero		936


//--------------------- SYMBOLS --------------------------

	.type		.nv.reservedSmem.offset0,@object
	.size		.nv.reservedSmem.offset0,0x4
	.type		.nv.reservedSmem.cap,@object
	.size		.nv.reservedSmem.cap,0x4
